//
// Generated by NVIDIA NVVM Compiler
//
// Compiler Build ID: CL-36424714
// Cuda compilation tools, release 13.0, V13.0.88
// Based on NVVM 20.0.0
//

.version 9.0
.target sm_100
.address_size 64

	// .globl	_Z7isPrimexx
.extern .func  (.param .b32 func_retval0) vprintf
(
	.param .b64 vprintf_param_0,
	.param .b64 vprintf_param_1
)
;
.global .align 8 .u64 counter;
.global .align 1 .b8 $str[6] = {37, 108, 108, 100, 32};

.visible .entry _Z7isPrimexx(
	.param .u64 _Z7isPrimexx_param_0,
	.param .u64 _Z7isPrimexx_param_1
)
{
	.local .align 8 .b8 	__local_depot0[8];
	.reg .b64 	%SP;
	.reg .b64 	%SPL;
	.reg .pred 	%p<11>;
	.reg .b32 	%r<10>;
	.reg .b64 	%rd<22>;

	mov.u64 	%SPL, __local_depot0;
	cvta.local.u64 	%SP, %SPL;
	ld.param.u64 	%rd7, [_Z7isPrimexx_param_0];
	ld.param.u64 	%rd8, [_Z7isPrimexx_param_1];
	mov.u32 	%r1, %tid.x;
	mov.u32 	%r2, %ctaid.x;
	mov.u32 	%r3, %ntid.x;
	mad.lo.s32 	%r4, %r2, %r3, %r1;
	cvt.s64.s32 	%rd9, %r4;
	add.s64 	%rd1, %rd7, %rd9;
	setp.gt.s64 	%p1, %rd1, %rd8;
	setp.lt.s64 	%p2, %rd1, 1;
	or.pred  	%p3, %p1, %p2;
	and.b64  	%rd10, %rd1, 1;
	setp.eq.b64 	%p4, %rd10, 1;
	not.pred 	%p5, %p4;
	or.pred  	%p6, %p3, %p5;
	@%p6 bra 	$L__BB0_9;
	setp.lt.u64 	%p7, %rd1, 9;
	@%p7 bra 	$L__BB0_8;
	mov.b64 	%rd20, 3;
	cvt.u32.u64 	%r6, %rd1;
	bra.uni 	$L__BB0_4;
$L__BB0_3:
	add.s64 	%rd20, %rd20, 2;
	mul.lo.s64 	%rd14, %rd20, %rd20;
	setp.gt.s64 	%p10, %rd14, %rd1;
	@%p10 bra 	$L__BB0_8;
$L__BB0_4:
	or.b64  	%rd12, %rd1, %rd20;
	and.b64  	%rd13, %rd12, -4294967296;
	setp.ne.s64 	%p8, %rd13, 0;
	@%p8 bra 	$L__BB0_6;
	cvt.u32.u64 	%r5, %rd20;
	rem.u32 	%r7, %r6, %r5;
	cvt.u64.u32 	%rd21, %r7;
	bra.uni 	$L__BB0_7;
$L__BB0_6:
	rem.u64 	%rd21, %rd1, %rd20;
$L__BB0_7:
	setp.eq.s64 	%p9, %rd21, 0;
	@%p9 bra 	$L__BB0_9;
	bra.uni 	$L__BB0_3;
$L__BB0_8:
	add.u64 	%rd15, %SP, 0;
	add.u64 	%rd16, %SPL, 0;
	st.local.u64 	[%rd16], %rd1;
	mov.u64 	%rd17, $str;
	cvta.global.u64 	%rd18, %rd17;
	{ // callseq 0, 0
	.param .b64 param0;
	st.param.b64 	[param0], %rd18;
	.param .b64 param1;
	st.param.b64 	[param1], %rd15;
	.param .b32 retval0;
	call.uni (retval0), 
	vprintf, 
	(
	param0, 
	param1
	);
	ld.param.b32 	%r8, [retval0];
	} // callseq 0
	atom.global.add.u64 	%rd19, [counter], 1;
$L__BB0_9:
	ret;

}


// ===== COMPILED SASS (sm_100) =====

	.target	sm_100

	.elftype	@"ET_EXEC"


//--------------------- .note.nv.tkinfo           --------------------------
	.section	.note.nv.tkinfo,"",@"SHT_NOTE"
	.sectionflags	@"SHF_NOTE_NV_TKINFO"
	.tkinfo
        /*0018*/ 	.word	0x00000002
        /*0030*/ 	.string	""
        /*0030*/ 	.string	"ptxas"
        /*0030*/ 	.string	"Cuda compilation tools, release 13.0, V13.0.88"
        /*0030*/ 	.string	"Build cuda_13.0.r13.0/compiler.36424714_0"
        /*0030*/ 	.string	"-arch sm_100 -m 64 "



//--------------------- .note.nv.cuinfo           --------------------------
	.section	.note.nv.cuinfo,"",@"SHT_NOTE"
	.sectionflags	@"SHF_NOTE_NV_CUINFO"
        /*0018*/ 	.short	0x0002
        /*001a*/ 	.short	0x0064
        /*001c*/ 	.short	0x0082
	.zero		2


//--------------------- .nv.info                  --------------------------
	.section	.nv.info,"",@"SHT_CUDA_INFO"
	.align	4


	//----- nvinfo : EIATTR_REGCOUNT
	.align		4
        /*0000*/ 	.byte	0x04, 0x2f
        /*0002*/ 	.short	(.L_3 - .L_2)
	.align		4
.L_2:
        /*0004*/ 	.word	index@(_Z7isPrimexx)
        /*0008*/ 	.word	0x00000018


	//----- nvinfo : EIATTR_FRAME_SIZE
	.align		4
.L_3:
        /*000c*/ 	.byte	0x04, 0x11
        /*000e*/ 	.short	(.L_5 - .L_4)
	.align		4
.L_4:
        /*0010*/ 	.word	index@($__internal_0_$__cuda_sm20_rem_u64)
        /*0014*/ 	.word	0x00000008


	//----- nvinfo : EIATTR_FRAME_SIZE
	.align		4
.L_5:
        /*0018*/ 	.byte	0x04, 0x11
        /*001a*/ 	.short	(.L_7 - .L_6)
	.align		4
.L_6:
        /*001c*/ 	.word	index@(_Z7isPrimexx)
        /*0020*/ 	.word	0x00000008


	//----- nvinfo : EIATTR_MIN_STACK_SIZE
	.align		4
.L_7:
        /*0024*/ 	.byte	0x04, 0x12
        /*0026*/ 	.short	(.L_9 - .L_8)
	.align		4
.L_8:
        /*0028*/ 	.word	index@(_Z7isPrimexx)
        /*002c*/ 	.word	0x00000008
.L_9:


//--------------------- .nv.compat                --------------------------
	.section	.nv.compat,"",@"SHT_CUDA_COMPAT_INFO"
	.align	4
        /*0000*/ 	.byte	0x02, 0x09, 0x00, 0x00, 0x02, 0x02, 0x01, 0x00, 0x02, 0x05, 0x05, 0x00, 0x03, 0x07, 0x01, 0x01
        /*0010*/ 	.byte	0x02, 0x03, 0x00, 0x00, 0x02, 0x06, 0x01, 0x00, 0x04, 0x0b, 0x08, 0x00, 0x09, 0x00, 0x00, 0x00
        /*0020*/ 	.byte	0x00, 0x00, 0x00, 0x00


//--------------------- .nv.info._Z7isPrimexx     --------------------------
	.section	.nv.info._Z7isPrimexx,"",@"SHT_CUDA_INFO"
	.sectionflags	@""
	.align	4


	//----- nvinfo : EIATTR_CUDA_API_VERSION
	.align		4
        /*0000*/ 	.byte	0x04, 0x37
        /*0002*/ 	.short	(.L_11 - .L_10)
.L_10:
        /*0004*/ 	.word	0x00000082


	//----- nvinfo : EIATTR_KPARAM_INFO
	.align		4
.L_11:
        /*0008*/ 	.byte	0x04, 0x17
        /*000a*/ 	.short	(.L_13 - .L_12)
.L_12:
        /*000c*/ 	.word	0x00000000
        /*0010*/ 	.short	0x0001
        /*0012*/ 	.short	0x0008
        /*0014*/ 	.byte	0x00, 0xf0, 0x21, 0x00


	//----- nvinfo : EIATTR_KPARAM_INFO
	.align		4
.L_13:
        /*0018*/ 	.byte	0x04, 0x17
        /*001a*/ 	.short	(.L_15 - .L_14)
.L_14:
        /*001c*/ 	.word	0x00000000
        /*0020*/ 	.short	0x0000
        /*0022*/ 	.short	0x0000
        /*0024*/ 	.byte	0x00, 0xf0, 0x21, 0x00


	//----- nvinfo : EIATTR_SPARSE_MMA_MASK
	.align		4
.L_15:
        /*0028*/ 	.byte	0x03, 0x50
        /*002a*/ 	.short	0x0000


	//----- nvinfo : EIATTR_MAXREG_COUNT
	.align		4
        /*002c*/ 	.byte	0x03, 0x1b
        /*002e*/ 	.short	0x00ff


	//----- nvinfo : EIATTR_EXTERNS
	.align		4
        /*0030*/ 	.byte	0x04, 0x0f
        /*0032*/ 	.short	(.L_17 - .L_16)


	//   ....[0]....
	.align		4
.L_16:
        /*0034*/ 	.word	index@(vprintf)


	//----- nvinfo : EIATTR_MERCURY_ISA_VERSION
	.align		4
.L_17:
        /*0038*/ 	.byte	0x03, 0x5f
        /*003a*/ 	.short	0x0101


	//----- nvinfo : EIATTR_INT_WARP_WIDE_INSTR_OFFSETS
	.align		4
        /*003c*/ 	.byte	0x04, 0x31
        /*003e*/ 	.short	(.L_19 - .L_18)


	//   ....[0]....
.L_18:
        /*0040*/ 	.word	0x000004e0


	//----- nvinfo : EIATTR_VRC_CTA_INIT_COUNT
	.align		4
.L_19:
        /*0044*/ 	.byte	0x02, 0x4a
	.zero		1
	.zero		1


	//----- nvinfo : EIATTR_SYSCALL_OFFSETS
	.align		4
        /*0048*/ 	.byte	0x04, 0x46
        /*004a*/ 	.short	(.L_21 - .L_20)


	//   ....[0]....
.L_20:
        /*004c*/ 	.word	0x000004b0


	//----- nvinfo : EIATTR_EXIT_INSTR_OFFSETS
	.align		4
.L_21:
        /*0050*/ 	.byte	0x04, 0x1c
        /*0052*/ 	.short	(.L_23 - .L_22)


	//   ....[0]....
.L_22:
        /*0054*/ 	.word	0x00000140


	//   ....[1]....
        /*0058*/ 	.word	0x00000380


	//   ....[2]....
        /*005c*/ 	.word	0x00000590


	//----- nvinfo : EIATTR_CRS_STACK_SIZE
	.align		4
.L_23:
        /*0060*/ 	.byte	0x04, 0x1e
        /*0062*/ 	.short	(.L_25 - .L_24)
.L_24:
        /*0064*/ 	.word	0x00000000


	//----- nvinfo : EIATTR_CBANK_PARAM_SIZE
	.align		4
.L_25:
        /*0068*/ 	.byte	0x03, 0x19
        /*006a*/ 	.short	0x0010


	//----- nvinfo : EIATTR_PARAM_CBANK
	.align		4
        /*006c*/ 	.byte	0x04, 0x0a
        /*006e*/ 	.short	(.L_27 - .L_26)
	.align		4
.L_26:
        /*0070*/ 	.word	index@(.nv.constant0._Z7isPrimexx)
        /*0074*/ 	.short	0x0380
        /*0076*/ 	.short	0x0010


	//----- nvinfo : EIATTR_SW_WAR
	.align		4
.L_27:
        /*0078*/ 	.byte	0x04, 0x36
        /*007a*/ 	.short	(.L_29 - .L_28)
.L_28:
        /*007c*/ 	.word	0x00000008
.L_29:


//--------------------- .nv.callgraph             --------------------------
	.section	.nv.callgraph,"",@"SHT_CUDA_CALLGRAPH"
	.align	4
	.sectionentsize	8
	.align		4
        /*0000*/ 	.word	0x00000000
	.align		4
        /*0004*/ 	.word	0xffffffff
	.align		4
        /*0008*/ 	.word	index@(_Z7isPrimexx)
	.align		4
        /*000c*/ 	.word	index@(vprintf)
	.align		4
        /*0010*/ 	.word	0x00000000
	.align		4
        /*0014*/ 	.word	0xfffffffe
	.align		4
        /*0018*/ 	.word	0x00000000
	.align		4
        /*001c*/ 	.word	0xfffffffd
	.align		4
        /*0020*/ 	.word	0x00000000
	.align		4
        /*0024*/ 	.word	0xfffffffc


//--------------------- .nv.constant4             --------------------------
	.section	.nv.constant4,"a",@progbits
	.align	8
	.align		8
.nv.constant4:
        /*0000*/ 	.dword	vprintf
	.align		8
        /*0008*/ 	.dword	counter
	.align		8
        /*0010*/ 	.dword	$str


//--------------------- .text._Z7isPrimexx        --------------------------
	.section	.text._Z7isPrimexx,"ax",@progbits
	.align	128
        .global         _Z7isPrimexx
        .type           _Z7isPrimexx,@function
        .size           _Z7isPrimexx,(.L_x_8 - _Z7isPrimexx)
        .other          _Z7isPrimexx,@"STO_CUDA_ENTRY STV_DEFAULT"
_Z7isPrimexx:
.text._Z7isPrimexx:
[----:B------:R-:W0:Y:S01]  /*0000*/  LDC R1, c[0x0][0x37c] ;  /* 0x0000df00ff017b82 */ /* 0x000e220000000800 */
[----:B------:R-:W1:Y:S01]  /*0010*/  S2R R0, SR_TID.X ;  /* 0x0000000000007919 */ /* 0x000e620000002100 */
[----:B------:R-:W2:Y:S06]  /*0020*/  LDCU UR5, c[0x0][0x2fc] ;  /* 0x00005f80ff0577ac */ /* 0x000eac0008000800 */
[----:B------:R-:W1:Y:S01]  /*0030*/  S2UR UR4, SR_CTAID.X ;  /* 0x00000000000479c3 */ /* 0x000e620000002500 */
[----:B0-----:R-:W-:Y:S01]  /*0040*/  VIADD R1, R1, 0xfffffff8 ;  /* 0xfffffff801017836 */ /* 0x001fe20000000000 */
[----:B------:R-:W0:Y:S06]  /*0050*/  LDCU.128 UR8, c[0x0][0x380] ;  /* 0x00007000ff0877ac */ /* 0x000e2c0008000c00 */
[----:B------:R-:W1:Y:S02]  /*0060*/  LDC R3, c[0x0][0x360] ;  /* 0x0000d800ff037b82 */ /* 0x000e640000000800 */
[----:B-1----:R-:W-:Y:S01]  /*0070*/  IMAD R0, R3, UR4, R0 ;  /* 0x0000000403007c24 */ /* 0x002fe2000f8e0200 */
[----:B------:R-:W1:Y:S04]  /*0080*/  LDCU UR4, c[0x0][0x2f8] ;  /* 0x00005f00ff0477ac */ /* 0x000e680008000800 */
[----:B0-----:R-:W-:-:S04]  /*0090*/  IADD3 R2, P0, PT, R0, UR8, RZ ;  /* 0x0000000800027c10 */ /* 0x001fc8000ff1e0ff */
[----:B------:R-:W-:Y:S02]  /*00a0*/  LEA.HI.X.SX32 R3, R0, UR9, 0x1, P0 ;  /* 0x0000000900037c11 */ /* 0x000fe400080f0eff */
[C---:B------:R-:W-:Y:S02]  /*00b0*/  ISETP.GE.U32.AND P2, PT, R2.reuse, 0x1, PT ;  /* 0x000000010200780c */ /* 0x040fe40003f46070 */
[C---:B------:R-:W-:Y:S02]  /*00c0*/  ISETP.GT.U32.AND P1, PT, R2.reuse, UR10, PT ;  /* 0x0000000a02007c0c */ /* 0x040fe4000bf24070 */
[----:B------:R-:W-:Y:S02]  /*00d0*/  LOP3.LUT R0, R2, 0x1, RZ, 0xc0, !PT ;  /* 0x0000000102007812 */ /* 0x000fe400078ec0ff */
[----:B------:R-:W-:Y:S02]  /*00e0*/  ISETP.GE.AND.EX P2, PT, R3, RZ, PT, P2 ;  /* 0x000000ff0300720c */ /* 0x000fe40003f46320 */
[----:B------:R-:W-:-:S02]  /*00f0*/  ISETP.NE.U32.AND P0, PT, R0, 0x1, PT ;  /* 0x000000010000780c */ /* 0x000fc40003f05070 */
[----:B------:R-:W-:-:S04]  /*0100*/  ISETP.GT.OR.EX P1, PT, R3, UR11, !P2, P1 ;  /* 0x0000000b03007c0c */ /* 0x000fc8000d724710 */
[----:B------:R-:W-:Y:S02]  /*0110*/  ISETP.NE.U32.OR.EX P0, PT, RZ, RZ, P1, P0 ;  /* 0x000000ffff00720c */ /* 0x000fe40000f05500 */
[----:B-1----:R-:W-:-:S05]  /*0120*/  IADD3 R6, P1, PT, R1, UR4, RZ ;  /* 0x0000000401067c10 */ /* 0x002fca000ff3e0ff */
[----:B--2---:R-:W-:-:S06]  /*0130*/  IMAD.X R7, RZ, RZ, UR5, P1 ;  /* 0x00000005ff077e24 */ /* 0x004fcc00088e06ff */
[----:B------:R-:W-:Y:S05]  /*0140*/  @P0 EXIT ;  /* 0x000000000000094d */ /* 0x000fea0003800000 */
[----:B------:R-:W-:Y:S01]  /*0150*/  ISETP.GE.U32.AND P0, PT, R2, 0x9, PT ;  /* 0x000000090200780c */ /* 0x000fe20003f06070 */
[----:B------:R-:W-:Y:S03]  /*0160*/  BSSY.RECONVERGENT B0, `(.L_x_0) ;  /* 0x000002c000007945 */ /* 0x000fe60003800200 */
[----:B------:R-:W-:-:S13]  /*0170*/  ISETP.GE.U32.AND.EX P0, PT, R3, RZ, PT, P0 ;  /* 0x000000ff0300720c */ /* 0x000fda0003f06100 */
[----:B------:R-:W-:Y:S05]  /*0180*/  @!P0 BRA `(.L_x_1) ;  /* 0x0000000000a48947 */ /* 0x000fea0003800000 */
[----:B------:R-:W-:Y:S02]  /*0190*/  IMAD.MOV.U32 R5, RZ, RZ, 0x3 ;  /* 0x00000003ff057424 */ /* 0x000fe400078e00ff */
[----:B------:R-:W-:-:S07]  /*01a0*/  IMAD.MOV.U32 R0, RZ, RZ, RZ ;  /* 0x000000ffff007224 */ /* 0x000fce00078e00ff */
.L_x_5:
[----:B------:R-:W-:Y:S01]  /*01b0*/  LOP3.LUT R4, R3, R0, RZ, 0xfc, !PT ;  /* 0x0000000003047212 */ /* 0x000fe200078efcff */
[----:B------:R-:W-:Y:S03]  /*01c0*/  BSSY.RECONVERGENT B1, `(.L_x_2) ;  /* 0x000001b000017945 */ /* 0x000fe60003800200 */
[----:B------:R-:W-:-:S13]  /*01d0*/  ISETP.NE.U32.AND P0, PT, R4, RZ, PT ;  /* 0x000000ff0400720c */ /* 0x000fda0003f05070 */
[----:B------:R-:W-:Y:S05]  /*01e0*/  @P0 BRA `(.L_x_3) ;  /* 0x0000000000500947 */ /* 0x000fea0003800000 */
[----:B------:R-:W0:Y:S01]  /*01f0*/  I2F.U32.RP R4, R5 ;  /* 0x0000000500047306 */ /* 0x000e220000209000 */
[----:B------:R-:W-:-:S07]  /*0200*/  ISETP.NE.U32.AND P1, PT, R5, RZ, PT ;  /* 0x000000ff0500720c */ /* 0x000fce0003f25070 */
[----:B0-----:R-:W0:Y:S02]  /*0210*/  MUFU.RCP R4, R4 ;  /* 0x0000000400047308 */ /* 0x001e240000001000 */
[----:B0-----:R-:W-:-:S06]  /*0220*/  IADD3 R8, PT, PT, R4, 0xffffffe, RZ ;  /* 0x0ffffffe04087810 */ /* 0x001fcc0007ffe0ff */
[----:B------:R0:W1:Y:S02]  /*0230*/  F2I.FTZ.U32.TRUNC.NTZ R9, R8 ;  /* 0x0000000800097305 */ /* 0x000064000021f000 */
[----:B0-----:R-:W-:Y:S02]  /*0240*/  IMAD.MOV.U32 R8, RZ, RZ, RZ ;  /* 0x000000ffff087224 */ /* 0x001fe400078e00ff */
[----:B-1----:R-:W-:-:S04]  /*0250*/  IMAD.MOV R10, RZ, RZ, -R9 ;  /* 0x000000ffff0a7224 */ /* 0x002fc800078e0a09 */
[----:B------:R-:W-:-:S04]  /*0260*/  IMAD R11, R10, R5, RZ ;  /* 0x000000050a0b7224 */ /* 0x000fc800078e02ff */
[----:B------:R-:W-:-:S06]  /*0270*/  IMAD.HI.U32 R9, R9, R11, R8 ;  /* 0x0000000b09097227 */ /* 0x000fcc00078e0008 */
[----:B------:R-:W-:-:S04]  /*0280*/  IMAD.HI.U32 R9, R9, R2, RZ ;  /* 0x0000000209097227 */ /* 0x000fc800078e00ff */
[----:B------:R-:W-:-:S04]  /*0290*/  IMAD.MOV R9, RZ, RZ, -R9 ;  /* 0x000000ffff097224 */ /* 0x000fc800078e0a09 */
[----:B------:R-:W-:-:S05]  /*02a0*/  IMAD R10, R5, R9, R2 ;  /* 0x00000009050a7224 */ /* 0x000fca00078e0202 */
[----:B------:R-:W-:-:S13]  /*02b0*/  ISETP.GE.U32.AND P0, PT, R10, R5, PT ;  /* 0x000000050a00720c */ /* 0x000fda0003f06070 */
[----:B------:R-:W-:-:S04]  /*02c0*/  @P0 IADD3 R10, PT, PT, R10, -R5, RZ ;  /* 0x800000050a0a0210 */ /* 0x000fc80007ffe0ff */
[----:B------:R-:W-:-:S13]  /*02d0*/  ISETP.GE.U32.AND P0, PT, R10, R5, PT ;  /* 0x000000050a00720c */ /* 0x000fda0003f06070 */
[----:B------:R-:W-:Y:S01]  /*02e0*/  @P0 IMAD.IADD R10, R10, 0x1, -R5 ;  /* 0x000000010a0a0824 */ /* 0x000fe200078e0a05 */
[----:B------:R-:W-:-:S04]  /*02f0*/  @!P1 LOP3.LUT R10, RZ, R5, RZ, 0x33, !PT ;  /* 0x00000005ff0a9212 */ /* 0x000fc800078e33ff */
[----:B------:R-:W-:-:S04]  /*0300*/  ISETP.NE.U32.AND P0, PT, R10, RZ, PT ;  /* 0x000000ff0a00720c */ /* 0x000fc80003f05070 */
[----:B------:R-:W-:Y:S01]  /*0310*/  ISETP.NE.AND.EX P0, PT, RZ, RZ, PT, P0 ;  /* 0x000000ffff00720c */ /* 0x000fe20003f05300 */
[----:B------:R-:W-:-:S12]  /*0320*/  BRA `(.L_x_4) ;  /* 0x0000000000107947 */ /* 0x000fd80003800000 */
.L_x_3:
[----:B------:R-:W-:-:S07]  /*0330*/  MOV R4, 0x350 ;  /* 0x0000035000047802 */ /* 0x000fce0000000f00 */
[----:B------:R-:W-:Y:S05]  /*0340*/  CALL.REL.NOINC `($__internal_0_$__cuda_sm20_rem_u64) ;  /* 0x0000000000947944 */ /* 0x000fea0003c00000 */
[----:B------:R-:W-:-:S04]  /*0350*/  ISETP.NE.U32.AND P0, PT, R10, RZ, PT ;  /* 0x000000ff0a00720c */ /* 0x000fc80003f05070 */
[----:B------:R-:W-:-:S13]  /*0360*/  ISETP.NE.AND.EX P0, PT, R11, RZ, PT, P0 ;  /* 0x000000ff0b00720c */ /* 0x000fda0003f05300 */
.L_x_4:
[----:B------:R-:W-:Y:S05]  /*0370*/  BSYNC.RECONVERGENT B1 ;  /* 0x0000000000017941 */ /* 0x000fea0003800200 */
.L_x_2:
[----:B------:R-:W-:Y:S05]  /*0380*/  @!P0 EXIT ;  /* 0x000000000000894d */ /* 0x000fea0003800000 */
[----:B------:R-:W-:-:S05]  /*0390*/  IADD3 R5, P0, PT, R5, 0x2, RZ ;  /* 0x0000000205057810 */ /* 0x000fca0007f1e0ff */
[----:B------:R-:W-:Y:S02]  /*03a0*/  IMAD.X R0, RZ, RZ, R0, P0 ;  /* 0x000000ffff007224 */ /* 0x000fe400000e0600 */
[----:B------:R-:W-:-:S04]  /*03b0*/  IMAD.WIDE.U32 R8, R5, R5, RZ ;  /* 0x0000000505087225 */ /* 0x000fc800078e00ff */
[----:B------:R-:W-:Y:S01]  /*03c0*/  IMAD R4, R0, R5, RZ ;  /* 0x0000000500047224 */ /* 0x000fe200078e02ff */
[----:B------:R-:W-:-:S03]  /*03d0*/  ISETP.GT.U32.AND P0, PT, R8, R2, PT ;  /* 0x000000020800720c */ /* 0x000fc60003f04070 */
[----:B------:R-:W-:-:S04]  /*03e0*/  IMAD R11, R5, R0, R4 ;  /* 0x00000000050b7224 */ /* 0x000fc800078e0204 */
[----:B------:R-:W-:-:S05]  /*03f0*/  IMAD.IADD R9, R9, 0x1, R11 ;  /* 0x0000000109097824 */ /* 0x000fca00078e020b */
[----:B------:R-:W-:-:S13]  /*0400*/  ISETP.GT.AND.EX P0, PT, R9, R3, PT, P0 ;  /* 0x000000030900720c */ /* 0x000fda0003f04300 */
[----:B------:R-:W-:Y:S05]  /*0410*/  @!P0 BRA `(.L_x_5) ;  /* 0xfffffffc00648947 */ /* 0x000fea000383ffff */
.L_x_1:
[----:B------:R-:W-:Y:S05]  /*0420*/  BSYNC.RECONVERGENT B0 ;  /* 0x0000000000007941 */ /* 0x000fea0003800200 */
.L_x_0:
[----:B------:R-:W-:Y:S01]  /*0430*/  MOV R0, 0x0 ;  /* 0x0000000000007802 */ /* 0x000fe20000000f00 */
[----:B------:R0:W-:Y:S01]  /*0440*/  STL.64 [R1], R2 ;  /* 0x0000000201007387 */ /* 0x0001e20000100a00 */
[----:B------:R-:W1:Y:S02]  /*0450*/  LDCU.64 UR4, c[0x4][0x10] ;  /* 0x01000200ff0477ac */ /* 0x000e640008000a00 */
[----:B------:R0:W2:Y:S01]  /*0460*/  LDC.64 R8, c[0x4][R0] ;  /* 0x0100000000087b82 */ /* 0x0000a20000000a00 */
[----:B------:R-:W3:Y:S01]  /*0470*/  LDCU.64 UR36, c[0x0][0x358] ;  /* 0x00006b00ff2477ac */ /* 0x000ee20008000a00 */
[----:B-1----:R-:W-:Y:S01]  /*0480*/  MOV R4, UR4 ;  /* 0x0000000400047c02 */ /* 0x002fe20008000f00 */
[----:B0-----:R-:W-:-:S07]  /*0490*/  IMAD.U32 R5, RZ, RZ, UR5 ;  /* 0x00000005ff057e24 */ /* 0x001fce000f8e00ff */
[----:B------:R-:W-:-:S07]  /*04a0*/  LEPC R20, `(.L_x_6) ;  /* 0x000000001014794e */ /* 0x000fce0000000000 */
[----:B--23--:R-:W-:Y:S05]  /*04b0*/  CALL.ABS.NOINC R8 ;  /* 0x0000000008007343 */ /* 0x00cfea0003c00000 */
.L_x_6:
[----:B------:R-:W0:Y:S01]  /*04c0*/  S2R R0, SR_LANEID ;  /* 0x0000000000007919 */ /* 0x000e220000000000 */
[----:B------:R-:W1:Y:S01]  /*04d0*/  LDC.64 R2, c[0x4][0x8] ;  /* 0x01000200ff027b82 */ /* 0x000e620000000a00 */
[----:B------:R-:W-:Y:S02]  /*04e0*/  VOTEU.ANY UR4, UPT, PT ;  /* 0x0000000000047886 */ /* 0x000fe400038e0100 */
[----:B------:R-:W-:Y:S02]  /*04f0*/  UPOPC UR6, UR4 ;  /* 0x00000004000672bf */ /* 0x000fe40008000000 */
[----:B------:R-:W-:Y:S02]  /*0500*/  UFLO.U32 UR5, UR4 ;  /* 0x00000004000572bd */ /* 0x000fe400080e0000 */
[----:B------:R-:W-:Y:S01]  /*0510*/  UIMAD.WIDE.U32 UR6, UR6, 0x1, URZ ;  /* 0x00000001060678a5 */ /* 0x000fe2000f8e00ff */
[----:B------:R-:W-:-:S03]  /*0520*/  UMOV UR4, URZ ;  /* 0x000000ff00047c82 */ /* 0x000fc60008000000 */
[----:B------:R-:W-:Y:S02]  /*0530*/  UIADD3 UR4, UPT, UPT, UR7, UR4, URZ ;  /* 0x0000000407047290 */ /* 0x000fe4000fffe0ff */
[----:B------:R-:W-:Y:S02]  /*0540*/  IMAD.U32 R5, RZ, RZ, UR7 ;  /* 0x00000007ff057e24 */ /* 0x000fe4000f8e00ff */
[----:B------:R-:W-:Y:S02]  /*0550*/  IMAD.U32 R4, RZ, RZ, UR6 ;  /* 0x00000006ff047e24 */ /* 0x000fe4000f8e00ff */
[----:B------:R-:W-:Y:S02]  /*0560*/  MOV R5, UR4 ;  /* 0x0000000400057c02 */ /* 0x000fe40008000f00 */
[----:B0-----:R-:W-:-:S13]  /*0570*/  ISETP.EQ.U32.AND P0, PT, R0, UR5, PT ;  /* 0x0000000500007c0c */ /* 0x001fda000bf02070 */
[----:B-1----:R-:W-:Y:S01]  /*0580*/  @P0 REDG.E.ADD.64.STRONG.GPU desc[UR36][R2.64], R4 ;  /* 0x000000040200098e */ /* 0x002fe2000c12e524 */
[----:B------:R-:W-:Y:S05]  /*0590*/  EXIT ;  /* 0x000000000000794d */ /* 0x000fea0003800000 */
        .weak           $__internal_0_$__cuda_sm20_rem_u64
        .type           $__internal_0_$__cuda_sm20_rem_u64,@function
        .size           $__internal_0_$__cuda_sm20_rem_u64,(.L_x_8 - $__internal_0_$__cuda_sm20_rem_u64)
$__internal_0_$__cuda_sm20_rem_u64:
[----:B------:R-:W-:Y:S02]  /*05a0*/  IMAD.MOV.U32 R12, RZ, RZ, R5 ;  /* 0x000000ffff0c7224 */ /* 0x000fe400078e0005 */
[----:B------:R-:W-:-:S04]  /*05b0*/  IMAD.MOV.U32 R13, RZ, RZ, R0 ;  /* 0x000000ffff0d7224 */ /* 0x000fc800078e0000 */
[----:B------:R-:W0:Y:S08]  /*05c0*/  I2F.U64.RP R12, R12 ;  /* 0x0000000c000c7312 */ /* 0x000e300000309000 */
[----:B0-----:R-:W0:Y:S02]  /*05d0*/  MUFU.RCP R8, R12 ;  /* 0x0000000c00087308 */ /* 0x001e240000001000 */
[----:B0-----:R-:W-:-:S06]  /*05e0*/  VIADD R8, R8, 0x1ffffffe ;  /* 0x1ffffffe08087836 */ /* 0x001fcc0000000000 */
[----:B------:R-:W0:Y:S02]  /*05f0*/  F2I.U64.TRUNC R8, R8 ;  /* 0x0000000800087311 */ /* 0x000e24000020d800 */
[----:B0-----:R-:W-:-:S04]  /*0600*/  IMAD.WIDE.U32 R10, R8, R5, RZ ;  /* 0x00000005080a7225 */ /* 0x001fc800078e00ff */
[----:B------:R-:W-:Y:S01]  /*0610*/  IMAD R11, R8, R0, R11 ;  /* 0x00000000080b7224 */ /* 0x000fe200078e020b */
[----:B------:R-:W-:-:S03]  /*0620*/  IADD3 R15, P0, PT, RZ, -R10, RZ ;  /* 0x8000000aff0f7210 */ /* 0x000fc60007f1e0ff */
[----:B------:R-:W-:Y:S02]  /*0630*/  IMAD R11, R9, R5, R11 ;  /* 0x00000005090b7224 */ /* 0x000fe400078e020b */
[----:B------:R-:W-:-:S03]  /*0640*/  IMAD.HI.U32 R10, R8, R15, RZ ;  /* 0x0000000f080a7227 */ /* 0x000fc600078e00ff */
[----:B------:R-:W-:Y:S01]  /*0650*/  IADD3.X R17, PT, PT, RZ, ~R11, RZ, P0, !PT ;  /* 0x8000000bff117210 */ /* 0x000fe200007fe4ff */
[----:B------:R-:W-:-:S04]  /*0660*/  IMAD.MOV.U32 R11, RZ, RZ, R8 ;  /* 0x000000ffff0b7224 */ /* 0x000fc800078e0008 */
[----:B------:R-:W-:-:S04]  /*0670*/  IMAD.WIDE.U32 R10, P0, R8, R17, R10 ;  /* 0x00000011080a7225 */ /* 0x000fc8000780000a */
[C---:B------:R-:W-:Y:S02]  /*0680*/  IMAD R13, R9.reuse, R17, RZ ;  /* 0x00000011090d7224 */ /* 0x040fe400078e02ff */
[----:B------:R-:W-:-:S04]  /*0690*/  IMAD.HI.U32 R10, P1, R9, R15, R10 ;  /* 0x0000000f090a7227 */ /* 0x000fc8000782000a */
[----:B------:R-:W-:Y:S01]  /*06a0*/  IMAD.HI.U32 R17, R9, R17, RZ ;  /* 0x0000001109117227 */ /* 0x000fe200078e00ff */
[----:B------:R-:W-:-:S03]  /*06b0*/  IADD3 R11, P2, PT, R13, R10, RZ ;  /* 0x0000000a0d0b7210 */ /* 0x000fc60007f5e0ff */
[----:B------:R-:W-:Y:S02]  /*06c0*/  IMAD.X R10, R17, 0x1, R9, P0 ;  /* 0x00000001110a7824 */ /* 0x000fe400000e0609 */
[----:B------:R-:W-:-:S03]  /*06d0*/  IMAD.WIDE.U32 R8, R11, R5, RZ ;  /* 0x000000050b087225 */ /* 0x000fc600078e00ff */
[----:B------:R-:W-:Y:S01]  /*06e0*/  IADD3.X R12, PT, PT, RZ, RZ, R10, P2, P1 ;  /* 0x000000ffff0c7210 */ /* 0x000fe200017e240a */
[----:B------:R-:W-:Y:S01]  /*06f0*/  IMAD R9, R11, R0, R9 ;  /* 0x000000000b097224 */ /* 0x000fe200078e0209 */
[----:B------:R-:W-:-:S03]  /*0700*/  IADD3 R13, P0, PT, RZ, -R8, RZ ;  /* 0x80000008ff0d7210 */ /* 0x000fc60007f1e0ff */
[----:B------:R-:W-:Y:S02]  /*0710*/  IMAD R9, R12, R5, R9 ;  /* 0x000000050c097224 */ /* 0x000fe400078e0209 */
[----:B------:R-:W-:-:S04]  /*0720*/  IMAD.HI.U32 R10, R11, R13, RZ ;  /* 0x0000000d0b0a7227 */ /* 0x000fc800078e00ff */
[----:B------:R-:W-:-:S04]  /*0730*/  IMAD.X R9, RZ, RZ, ~R9, P0 ;  /* 0x000000ffff097224 */ /* 0x000fc800000e0e09 */
[----:B------:R-:W-:-:S04]  /*0740*/  IMAD.WIDE.U32 R10, P0, R11, R9, R10 ;  /* 0x000000090b0a7225 */ /* 0x000fc8000780000a */
[C---:B------:R-:W-:Y:S02]  /*0750*/  IMAD R8, R12.reuse, R9, RZ ;  /* 0x000000090c087224 */ /* 0x040fe400078e02ff */
[----:B------:R-:W-:-:S04]  /*0760*/  IMAD.HI.U32 R11, P1, R12, R13, R10 ;  /* 0x0000000d0c0b7227 */ /* 0x000fc8000782000a */
[----:B------:R-:W-:Y:S01]  /*0770*/  IMAD.HI.U32 R9, R12, R9, RZ ;  /* 0x000000090c097227 */ /* 0x000fe200078e00ff */
[----:B------:R-:W-:-:S04]  /*0780*/  IADD3 R11, P2, PT, R8, R11, RZ ;  /* 0x0000000b080b7210 */ /* 0x000fc80007f5e0ff */
[----:B------:R-:W-:Y:S01]  /*0790*/  IADD3.X R12, PT, PT, R9, R12, RZ, P0, !PT ;  /* 0x0000000c090c7210 */ /* 0x000fe200007fe4ff */
[----:B------:R-:W-:-:S03]  /*07a0*/  IMAD.HI.U32 R8, R11, R2, RZ ;  /* 0x000000020b087227 */ /* 0x000fc600078e00ff */
[----:B------:R-:W-:Y:S01]  /*07b0*/  IADD3.X R13, PT, PT, RZ, RZ, R12, P2, P1 ;  /* 0x000000ffff0d7210 */ /* 0x000fe200017e240c */
[----:B------:R-:W-:Y:S02]  /*07c0*/  IMAD.MOV.U32 R9, RZ, RZ, RZ ;  /* 0x000000ffff097224 */ /* 0x000fe400078e00ff */
[----:B------:R-:W-:-:S04]  /*07d0*/  IMAD.WIDE.U32 R8, R11, R3, R8 ;  /* 0x000000030b087225 */ /* 0x000fc800078e0008 */
[C---:B------:R-:W-:Y:S02]  /*07e0*/  IMAD R11, R13.reuse, R3, RZ ;  /* 0x000000030d0b7224 */ /* 0x040fe400078e02ff */
[----:B------:R-:W-:-:S04]  /*07f0*/  IMAD.HI.U32 R8, P0, R13, R2, R8 ;  /* 0x000000020d087227 */ /* 0x000fc80007800008 */
[----:B------:R-:W-:Y:S01]  /*0800*/  IMAD.HI.U32 R10, R13, R3, RZ ;  /* 0x000000030d0a7227 */ /* 0x000fe200078e00ff */
[----:B------:R-:W-:-:S03]  /*0810*/  IADD3 R11, P1, PT, R11, R8, RZ ;  /* 0x000000080b0b7210 */ /* 0x000fc60007f3e0ff */
[----:B------:R-:W-:Y:S02]  /*0820*/  IMAD.X R10, RZ, RZ, R10, P0 ;  /* 0x000000ffff0a7224 */ /* 0x000fe400000e060a */
[----:B------:R-:W-:-:S04]  /*0830*/  IMAD.WIDE.U32 R8, R11, R5, RZ ;  /* 0x000000050b087225 */ /* 0x000fc800078e00ff */
[----:B------:R-:W-:Y:S01]  /*0840*/  IMAD.X R10, RZ, RZ, R10, P1 ;  /* 0x000000ffff0a7224 */ /* 0x000fe200008e060a */
[----:B------:R-:W-:Y:S01]  /*0850*/  IADD3 R12, P1, PT, -R8, R2, RZ ;  /* 0x00000002080c7210 */ /* 0x000fe20007f3e1ff */
[----:B------:R-:W-:-:S03]  /*0860*/  IMAD R11, R11, R0, R9 ;  /* 0x000000000b0b7224 */ /* 0x000fc600078e0209 */
[-C--:B------:R-:W-:Y:S01]  /*0870*/  ISETP.GE.U32.AND P0, PT, R12, R5.reuse, PT ;  /* 0x000000050c00720c */ /* 0x080fe20003f06070 */
[----:B------:R-:W-:-:S05]  /*0880*/  IMAD R11, R10, R5, R11 ;  /* 0x000000050a0b7224 */ /* 0x000fca00078e020b */
[----:B------:R-:W-:Y:S02]  /*0890*/  IADD3.X R11, PT, PT, ~R11, R3, RZ, P1, !PT ;  /* 0x000000030b0b7210 */ /* 0x000fe40000ffe5ff */
[----:B------:R-:W-:Y:S02]  /*08a0*/  IADD3 R8, P1, PT, -R5, R12, RZ ;  /* 0x0000000c05087210 */ /* 0x000fe40007f3e1ff */
[----:B------:R-:W-:-:S03]  /*08b0*/  ISETP.GE.U32.AND.EX P0, PT, R11, R0, PT, P0 ;  /* 0x000000000b00720c */ /* 0x000fc60003f06100 */
[--C-:B------:R-:W-:Y:S01]  /*08c0*/  IMAD.X R9, R11, 0x1, ~R0.reuse, P1 ;  /* 0x000000010b097824 */ /* 0x100fe200008e0e00 */
[----:B------:R-:W-:Y:S02]  /*08d0*/  SEL R8, R8, R12, P0 ;  /* 0x0000000c08087207 */ /* 0x000fe40000000000 */
[----:B------:R-:W-:Y:S02]  /*08e0*/  ISETP.NE.U32.AND P1, PT, R5, RZ, PT ;  /* 0x000000ff0500720c */ /* 0x000fe40003f25070 */
[----:B------:R-:W-:Y:S02]  /*08f0*/  SEL R9, R9, R11, P0 ;  /* 0x0000000b09097207 */ /* 0x000fe40000000000 */
[----:B------:R-:W-:Y:S02]  /*0900*/  IADD3 R10, P2, PT, -R5, R8, RZ ;  /* 0x00000008050a7210 */ /* 0x000fe40007f5e1ff */
[----:B------:R-:W-:Y:S02]  /*0910*/  ISETP.GE.U32.AND P0, PT, R8, R5, PT ;  /* 0x000000050800720c */ /* 0x000fe40003f06070 */
[----:B------:R-:W-:Y:S01]  /*0920*/  ISETP.NE.AND.EX P1, PT, R0, RZ, PT, P1 ;  /* 0x000000ff0000720c */ /* 0x000fe20003f25310 */
[C---:B------:R-:W-:Y:S01]  /*0930*/  IMAD.X R11, R9.reuse, 0x1, ~R0, P2 ;  /* 0x00000001090b7824 */ /* 0x040fe200010e0e00 */
[----:B------:R-:W-:-:S04]  /*0940*/  ISETP.GE.U32.AND.EX P0, PT, R9, R0, PT, P0 ;  /* 0x000000000900720c */ /* 0x000fc80003f06100 */
[----:B------:R-:W-:Y:S02]  /*0950*/  SEL R10, R10, R8, P0 ;  /* 0x000000080a0a7207 */ /* 0x000fe40000000000 */
[----:B------:R-:W-:Y:S01]  /*0960*/  SEL R11, R11, R9, P0 ;  /* 0x000000090b0b7207 */ /* 0x000fe20000000000 */
[----:B------:R-:W-:Y:S01]  /*0970*/  IMAD.MOV.U32 R9, RZ, RZ, 0x0 ;  /* 0x00000000ff097424 */ /* 0x000fe200078e00ff */
[----:B------:R-:W-:Y:S02]  /*0980*/  MOV R8, R4 ;  /* 0x0000000400087202 */ /* 0x000fe40000000f00 */
[----:B------:R-:W-:Y:S02]  /*0990*/  SEL R10, R10, 0xffffffff, P1 ;  /* 0xffffffff0a0a7807 */ /* 0x000fe40000800000 */
[----:B------:R-:W-:Y:S01]  /*09a0*/  SEL R11, R11, 0xffffffff, P1 ;  /* 0xffffffff0b0b7807 */ /* 0x000fe20000800000 */
[----:B------:R-:W-:Y:S06]  /*09b0*/  RET.REL.NODEC R8 `(_Z7isPrimexx) ;  /* 0xfffffff408907950 */ /* 0x000fec0003c3ffff */
.L_x_7:
[----:B------:R-:W-:-:S00]  /*09c0*/  BRA `(.L_x_7) ;  /* 0xfffffffc00fc7947 */ /* 0x000fc0000383ffff */
[----:B------:R-:W-:-:S00]  /*09d0*/  NOP ;  /* 0x0000000000007918 */ /* 0x000fc00000000000 */
        /* <DEDUP_REMOVED lines=10> */
.L_x_8:


//--------------------- .nv.global.init           --------------------------
	.section	.nv.global.init,"aw",@progbits
.nv.global.init:
	.type		$str,@object
	.size		$str,(.L_1 - $str)
$str:
        /*0000*/ 	.byte	0x25, 0x6c, 0x6c, 0x64, 0x20, 0x00
.L_1:


//--------------------- .nv.shared.reserved.0     --------------------------
	.section	.nv.shared.reserved.0,"aw",@nobits
	.weak		__nv_reservedSMEM_offset_0_alias
	.size		__nv_reservedSMEM_offset_0_alias, 0, 64
	.other		__nv_reservedSMEM_offset_0_alias,@"STO_CUDA_RESERVED_SHARED STV_DEFAULT"
__nv_reservedSMEM_offset_0_alias:
	.zero		0
	.zero		64


//--------------------- .nv.global                --------------------------
	.section	.nv.global,"aw",@nobits
	.align	8
.nv.global:
	.type		counter,@object
	.size		counter,(.L_0 - counter)
counter:
	.zero		8
.L_0:


//--------------------- .nv.constant0._Z7isPrimexx --------------------------
	.section	.nv.constant0._Z7isPrimexx,"a",@progbits
	.sectionflags	@""
	.align	4
.nv.constant0._Z7isPrimexx:
	.zero		912


//--------------------- SYMBOLS --------------------------

	.type		.nv.reservedSmem.offset0,@object
	.size		.nv.reservedSmem.offset0,0x4
	.type		vprintf,@function
